//
// Generated by NVIDIA NVVM Compiler
//
// Compiler Build ID: CL-36424714
// Cuda compilation tools, release 13.0, V13.0.88
// Based on NVVM 20.0.0
//

.version 9.0
.target sm_100
.address_size 64

	// .globl	_Z10addVectorsiPfS_S_

.visible .entry _Z10addVectorsiPfS_S_(
	.param .u32 _Z10addVectorsiPfS_S__param_0,
	.param .u64 .ptr .align 1 _Z10addVectorsiPfS_S__param_1,
	.param .u64 .ptr .align 1 _Z10addVectorsiPfS_S__param_2,
	.param .u64 .ptr .align 1 _Z10addVectorsiPfS_S__param_3
)
{
	.reg .pred 	%p<2>;
	.reg .b32 	%r<6>;
	.reg .b32 	%f<4>;
	.reg .b64 	%rd<11>;

	ld.param.u32 	%r2, [_Z10addVectorsiPfS_S__param_0];
	ld.param.u64 	%rd1, [_Z10addVectorsiPfS_S__param_1];
	ld.param.u64 	%rd2, [_Z10addVectorsiPfS_S__param_2];
	ld.param.u64 	%rd3, [_Z10addVectorsiPfS_S__param_3];
	mov.u32 	%r3, %tid.x;
	mov.u32 	%r4, %ntid.x;
	mov.u32 	%r5, %ctaid.x;
	mad.lo.s32 	%r1, %r4, %r5, %r3;
	setp.ge.s32 	%p1, %r1, %r2;
	@%p1 bra 	$L__BB0_2;
	cvta.to.global.u64 	%rd4, %rd1;
	cvta.to.global.u64 	%rd5, %rd2;
	cvta.to.global.u64 	%rd6, %rd3;
	mul.wide.s32 	%rd7, %r1, 4;
	add.s64 	%rd8, %rd4, %rd7;
	ld.global.f32 	%f1, [%rd8];
	add.s64 	%rd9, %rd5, %rd7;
	ld.global.f32 	%f2, [%rd9];
	add.f32 	%f3, %f1, %f2;
	add.s64 	%rd10, %rd6, %rd7;
	st.global.f32 	[%rd10], %f3;
$L__BB0_2:
	ret;

}


// ===== COMPILED SASS (sm_100) =====

	.target	sm_100

	.elftype	@"ET_EXEC"


//--------------------- .note.nv.tkinfo           --------------------------
	.section	.note.nv.tkinfo,"",@"SHT_NOTE"
	.sectionflags	@"SHF_NOTE_NV_TKINFO"
	.tkinfo
        /*0018*/ 	.word	0x00000002
        /*0030*/ 	.string	""
        /*0030*/ 	.string	"ptxas"
        /*0030*/ 	.string	"Cuda compilation tools, release 13.0, V13.0.88"
        /*0030*/ 	.string	"Build cuda_13.0.r13.0/compiler.36424714_0"
        /*0030*/ 	.string	"-arch sm_100 -m 64 "



//--------------------- .note.nv.cuinfo           --------------------------
	.section	.note.nv.cuinfo,"",@"SHT_NOTE"
	.sectionflags	@"SHF_NOTE_NV_CUINFO"
        /*0018*/ 	.short	0x0002
        /*001a*/ 	.short	0x0064
        /*001c*/ 	.short	0x0082
	.zero		2


//--------------------- .nv.info                  --------------------------
	.section	.nv.info,"",@"SHT_CUDA_INFO"
	.align	4


	//----- nvinfo : EIATTR_REGCOUNT
	.align		4
        /*0000*/ 	.byte	0x04, 0x2f
        /*0002*/ 	.short	(.L_1 - .L_0)
	.align		4
.L_0:
        /*0004*/ 	.word	index@(_Z10addVectorsiPfS_S_)
        /*0008*/ 	.word	0x0000000c


	//----- nvinfo : EIATTR_FRAME_SIZE
	.align		4
.L_1:
        /*000c*/ 	.byte	0x04, 0x11
        /*000e*/ 	.short	(.L_3 - .L_2)
	.align		4
.L_2:
        /*0010*/ 	.word	index@(_Z10addVectorsiPfS_S_)
        /*0014*/ 	.word	0x00000000


	//----- nvinfo : EIATTR_MIN_STACK_SIZE
	.align		4
.L_3:
        /*0018*/ 	.byte	0x04, 0x12
        /*001a*/ 	.short	(.L_5 - .L_4)
	.align		4
.L_4:
        /*001c*/ 	.word	index@(_Z10addVectorsiPfS_S_)
        /*0020*/ 	.word	0x00000000
.L_5:


//--------------------- .nv.compat                --------------------------
	.section	.nv.compat,"",@"SHT_CUDA_COMPAT_INFO"
	.align	4
        /*0000*/ 	.byte	0x02, 0x09, 0x00, 0x00, 0x02, 0x02, 0x01, 0x00, 0x02, 0x05, 0x05, 0x00, 0x03, 0x07, 0x01, 0x01
        /*0010*/ 	.byte	0x02, 0x03, 0x00, 0x00, 0x02, 0x06, 0x01, 0x00, 0x04, 0x0b, 0x08, 0x00, 0x09, 0x00, 0x00, 0x00
        /*0020*/ 	.byte	0x00, 0x00, 0x00, 0x00


//--------------------- .nv.info._Z10addVectorsiPfS_S_ --------------------------
	.section	.nv.info._Z10addVectorsiPfS_S_,"",@"SHT_CUDA_INFO"
	.sectionflags	@""
	.align	4


	//----- nvinfo : EIATTR_CUDA_API_VERSION
	.align		4
        /*0000*/ 	.byte	0x04, 0x37
        /*0002*/ 	.short	(.L_7 - .L_6)
.L_6:
        /*0004*/ 	.word	0x00000082


	//----- nvinfo : EIATTR_KPARAM_INFO
	.align		4
.L_7:
        /*0008*/ 	.byte	0x04, 0x17
        /*000a*/ 	.short	(.L_9 - .L_8)
.L_8:
        /*000c*/ 	.word	0x00000000
        /*0010*/ 	.short	0x0003
        /*0012*/ 	.short	0x0018
        /*0014*/ 	.byte	0x00, 0xf5, 0x21, 0x00


	//----- nvinfo : EIATTR_KPARAM_INFO
	.align		4
.L_9:
        /*0018*/ 	.byte	0x04, 0x17
        /*001a*/ 	.short	(.L_11 - .L_10)
.L_10:
        /*001c*/ 	.word	0x00000000
        /*0020*/ 	.short	0x0002
        /*0022*/ 	.short	0x0010
        /*0024*/ 	.byte	0x00, 0xf5, 0x21, 0x00


	//----- nvinfo : EIATTR_KPARAM_INFO
	.align		4
.L_11:
        /*0028*/ 	.byte	0x04, 0x17
        /*002a*/ 	.short	(.L_13 - .L_12)
.L_12:
        /*002c*/ 	.word	0x00000000
        /*0030*/ 	.short	0x0001
        /*0032*/ 	.short	0x0008
        /*0034*/ 	.byte	0x00, 0xf5, 0x21, 0x00


	//----- nvinfo : EIATTR_KPARAM_INFO
	.align		4
.L_13:
        /*0038*/ 	.byte	0x04, 0x17
        /*003a*/ 	.short	(.L_15 - .L_14)
.L_14:
        /*003c*/ 	.word	0x00000000
        /*0040*/ 	.short	0x0000
        /*0042*/ 	.short	0x0000
        /*0044*/ 	.byte	0x00, 0xf0, 0x11, 0x00


	//----- nvinfo : EIATTR_SPARSE_MMA_MASK
	.align		4
.L_15:
        /*0048*/ 	.byte	0x03, 0x50
        /*004a*/ 	.short	0x0000


	//----- nvinfo : EIATTR_MAXREG_COUNT
	.align		4
        /*004c*/ 	.byte	0x03, 0x1b
        /*004e*/ 	.short	0x00ff


	//----- nvinfo : EIATTR_MERCURY_ISA_VERSION
	.align		4
        /*0050*/ 	.byte	0x03, 0x5f
        /*0052*/ 	.short	0x0101


	//----- nvinfo : EIATTR_VRC_CTA_INIT_COUNT
	.align		4
        /*0054*/ 	.byte	0x02, 0x4a
	.zero		1
	.zero		1


	//----- nvinfo : EIATTR_EXIT_INSTR_OFFSETS
	.align		4
        /*0058*/ 	.byte	0x04, 0x1c
        /*005a*/ 	.short	(.L_17 - .L_16)


	//   ....[0]....
.L_16:
        /*005c*/ 	.word	0x00000070


	//   ....[1]....
        /*0060*/ 	.word	0x00000130


	//----- nvinfo : EIATTR_CBANK_PARAM_SIZE
	.align		4
.L_17:
        /*0064*/ 	.byte	0x03, 0x19
        /*0066*/ 	.short	0x0020


	//----- nvinfo : EIATTR_PARAM_CBANK
	.align		4
        /*0068*/ 	.byte	0x04, 0x0a
        /*006a*/ 	.short	(.L_19 - .L_18)
	.align		4
.L_18:
        /*006c*/ 	.word	index@(.nv.constant0._Z10addVectorsiPfS_S_)
        /*0070*/ 	.short	0x0380
        /*0072*/ 	.short	0x0020


	//----- nvinfo : EIATTR_SW_WAR
	.align		4
.L_19:
        /*0074*/ 	.byte	0x04, 0x36
        /*0076*/ 	.short	(.L_21 - .L_20)
.L_20:
        /*0078*/ 	.word	0x00000008
.L_21:


//--------------------- .nv.callgraph             --------------------------
	.section	.nv.callgraph,"",@"SHT_CUDA_CALLGRAPH"
	.align	4
	.sectionentsize	8
	.align		4
        /*0000*/ 	.word	0x00000000
	.align		4
        /*0004*/ 	.word	0xffffffff
	.align		4
        /*0008*/ 	.word	0x00000000
	.align		4
        /*000c*/ 	.word	0xfffffffe
	.align		4
        /*0010*/ 	.word	0x00000000
	.align		4
        /*0014*/ 	.word	0xfffffffd
	.align		4
        /*0018*/ 	.word	0x00000000
	.align		4
        /*001c*/ 	.word	0xfffffffc


//--------------------- .text._Z10addVectorsiPfS_S_ --------------------------
	.section	.text._Z10addVectorsiPfS_S_,"ax",@progbits
	.align	128
        .global         _Z10addVectorsiPfS_S_
        .type           _Z10addVectorsiPfS_S_,@function
        .size           _Z10addVectorsiPfS_S_,(.L_x_1 - _Z10addVectorsiPfS_S_)
        .other          _Z10addVectorsiPfS_S_,@"STO_CUDA_ENTRY STV_DEFAULT"
_Z10addVectorsiPfS_S_:
.text._Z10addVectorsiPfS_S_:
[----:B------:R-:W-:Y:S01]  /*0000*/  LDC R1, c[0x0][0x37c] ;  /* 0x0000df00ff017b82 */ /* 0x000fe20000000800 */
[----:B------:R-:W0:Y:S01]  /*0010*/  S2R R9, SR_TID.X ;  /* 0x0000000000097919 */ /* 0x000e220000002100 */
[----:B------:R-:W0:Y:S01]  /*0020*/  LDCU UR4, c[0x0][0x360] ;  /* 0x00006c00ff0477ac */ /* 0x000e220008000800 */
[----:B------:R-:W0:Y:S01]  /*0030*/  S2R R0, SR_CTAID.X ;  /* 0x0000000000007919 */ /* 0x000e220000002500 */
[----:B------:R-:W1:Y:S01]  /*0040*/  LDCU UR5, c[0x0][0x380] ;  /* 0x00007000ff0577ac */ /* 0x000e620008000800 */
[----:B0-----:R-:W-:-:S05]  /*0050*/  IMAD R9, R0, UR4, R9 ;  /* 0x0000000400097c24 */ /* 0x001fca000f8e0209 */
[----:B-1----:R-:W-:-:S13]  /*0060*/  ISETP.GE.AND P0, PT, R9, UR5, PT ;  /* 0x0000000509007c0c */ /* 0x002fda000bf06270 */
[----:B------:R-:W-:Y:S05]  /*0070*/  @P0 EXIT ;  /* 0x000000000000094d */ /* 0x000fea0003800000 */
[----:B------:R-:W0:Y:S01]  /*0080*/  LDC.64 R2, c[0x0][0x388] ;  /* 0x0000e200ff027b82 */ /* 0x000e220000000a00 */
[----:B------:R-:W1:Y:S07]  /*0090*/  LDCU.64 UR4, c[0x0][0x358] ;  /* 0x00006b00ff0477ac */ /* 0x000e6e0008000a00 */
[----:B------:R-:W2:Y:S08]  /*00a0*/  LDC.64 R4, c[0x0][0x390] ;  /* 0x0000e400ff047b82 */ /* 0x000eb00000000a00 */
[----:B------:R-:W3:Y:S01]  /*00b0*/  LDC.64 R6, c[0x0][0x398] ;  /* 0x0000e600ff067b82 */ /* 0x000ee20000000a00 */
[----:B0-----:R-:W-:-:S06]  /*00c0*/  IMAD.WIDE R2, R9, 0x4, R2 ;  /* 0x0000000409027825 */ /* 0x001fcc00078e0202 */
[----:B-1----:R-:W4:Y:S01]  /*00d0*/  LDG.E R2, desc[UR4][R2.64] ;  /* 0x0000000402027981 */ /* 0x002f22000c1e1900 */
[----:B--2---:R-:W-:-:S06]  /*00e0*/  IMAD.WIDE R4, R9, 0x4, R4 ;  /* 0x0000000409047825 */ /* 0x004fcc00078e0204 */
[----:B------:R-:W4:Y:S01]  /*00f0*/  LDG.E R5, desc[UR4][R4.64] ;  /* 0x0000000404057981 */ /* 0x000f22000c1e1900 */
[----:B---3--:R-:W-:-:S04]  /*0100*/  IMAD.WIDE R6, R9, 0x4, R6 ;  /* 0x0000000409067825 */ /* 0x008fc800078e0206 */
[----:B----4-:R-:W-:-:S05]  /*0110*/  FADD R9, R2, R5 ;  /* 0x0000000502097221 */ /* 0x010fca0000000000 */
[----:B------:R-:W-:Y:S01]  /*0120*/  STG.E desc[UR4][R6.64], R9 ;  /* 0x0000000906007986 */ /* 0x000fe2000c101904 */
[----:B------:R-:W-:Y:S05]  /*0130*/  EXIT ;  /* 0x000000000000794d */ /* 0x000fea0003800000 */
.L_x_0:
[----:B------:R-:W-:-:S00]  /*0140*/  BRA `(.L_x_0) ;  /* 0xfffffffc00fc7947 */ /* 0x000fc0000383ffff */
[----:B------:R-:W-:-:S00]  /*0150*/  NOP ;  /* 0x0000000000007918 */ /* 0x000fc00000000000 */
        /* <DEDUP_REMOVED lines=10> */
.L_x_1:


//--------------------- .nv.shared.reserved.0     --------------------------
	.section	.nv.shared.reserved.0,"aw",@nobits
	.weak		__nv_reservedSMEM_offset_0_alias
	.size		__nv_reservedSMEM_offset_0_alias, 0, 64
	.other		__nv_reservedSMEM_offset_0_alias,@"STO_CUDA_RESERVED_SHARED STV_DEFAULT"
__nv_reservedSMEM_offset_0_alias:
	.zero		0
	.zero		64


//--------------------- .nv.constant0._Z10addVectorsiPfS_S_ --------------------------
	.section	.nv.constant0._Z10addVectorsiPfS_S_,"a",@progbits
	.sectionflags	@""
	.align	4
.nv.constant0._Z10addVectorsiPfS_S_:
	.zero		928


//--------------------- SYMBOLS --------------------------

	.type		.nv.reservedSmem.offset0,@object
	.size		.nv.reservedSmem.offset0,0x4
